	.headerflags	@"EF_CUDA_TEXMODE_UNIFIED EF_CUDA_64BIT_ADDRESS EF_CUDA_ACCELERATORS EF_CUDA_SM90 EF_CUDA_VIRTUAL_SM(EF_CUDA_SM90)"
	.elftype	@"ET_EXEC"


//--------------------- .nv.info                  --------------------------
	.section	.nv.info,"",@"SHT_CUDA_INFO"
	.align	4


	//----- nvinfo : EIATTR_REGCOUNT
	.align		4
        /*0000*/ 	.byte	0x04, 0x2f
        /*0002*/ 	.short	(.L_1 - .L_0)
	.align		4
.L_0:
        /*0004*/ 	.word	index@(triton_poi_fused_max_pool2d_with_indices_5)
        /*0008*/ 	.word	0x00000016


	//----- nvinfo : EIATTR_MIN_STACK_SIZE
	.align		4
.L_1:
        /*000c*/ 	.byte	0x04, 0x12
        /*000e*/ 	.short	(.L_3 - .L_2)
	.align		4
.L_2:
        /*0010*/ 	.word	index@(triton_poi_fused_max_pool2d_with_indices_5)
        /*0014*/ 	.word	0x00000000


	//----- nvinfo : EIATTR_FRAME_SIZE
	.align		4
.L_3:
        /*0018*/ 	.byte	0x04, 0x11
        /*001a*/ 	.short	(.L_5 - .L_4)
	.align		4
.L_4:
        /*001c*/ 	.word	index@(triton_poi_fused_max_pool2d_with_indices_5)
        /*0020*/ 	.word	0x00000000


	//----- nvinfo : EIATTR_MIN_STACK_SIZE
	.align		4
.L_5:
        /*0024*/ 	.byte	0x04, 0x12
        /*0026*/ 	.short	(.L_7 - .L_6)
	.align		4
.L_6:
        /*0028*/ 	.word	index@(triton_poi_fused_max_pool2d_with_indices_5)
        /*002c*/ 	.word	0x00000000
.L_7:


//--------------------- .nv.info.triton_poi_fused_max_pool2d_with_indices_5 --------------------------
	.section	.nv.info.triton_poi_fused_max_pool2d_with_indices_5,"",@"SHT_CUDA_INFO"
	.sectionflags	@""
	.align	4


	//----- nvinfo : EIATTR_CUDA_API_VERSION
	.align		4
        /*0000*/ 	.byte	0x04, 0x37
        /*0002*/ 	.short	(.L_9 - .L_8)
.L_8:
        /*0004*/ 	.word	0x0000007c


	//----- nvinfo : EIATTR_KPARAM_INFO
	.align		4
.L_9:
        /*0008*/ 	.byte	0x04, 0x17
        /*000a*/ 	.short	(.L_11 - .L_10)
.L_10:
        /*000c*/ 	.word	0x00000000
        /*0010*/ 	.short	0x0003
        /*0012*/ 	.short	0x0018
        /*0014*/ 	.byte	0x00, 0xf0, 0x11, 0x00


	//----- nvinfo : EIATTR_KPARAM_INFO
	.align		4
.L_11:
        /*0018*/ 	.byte	0x04, 0x17
        /*001a*/ 	.short	(.L_13 - .L_12)
.L_12:
        /*001c*/ 	.word	0x00000000
        /*0020*/ 	.short	0x0002
        /*0022*/ 	.short	0x0010
        /*0024*/ 	.byte	0x00, 0xf4, 0x21, 0x00


	//----- nvinfo : EIATTR_KPARAM_INFO
	.align		4
.L_13:
        /*0028*/ 	.byte	0x04, 0x17
        /*002a*/ 	.short	(.L_15 - .L_14)
.L_14:
        /*002c*/ 	.word	0x00000000
        /*0030*/ 	.short	0x0001
        /*0032*/ 	.short	0x0008
        /*0034*/ 	.byte	0x00, 0xf4, 0x21, 0x00


	//----- nvinfo : EIATTR_KPARAM_INFO
	.align		4
.L_15:
        /*0038*/ 	.byte	0x04, 0x17
        /*003a*/ 	.short	(.L_17 - .L_16)
.L_16:
        /*003c*/ 	.word	0x00000000
        /*0040*/ 	.short	0x0000
        /*0042*/ 	.short	0x0000
        /*0044*/ 	.byte	0x00, 0xf4, 0x21, 0x00


	//----- nvinfo : EIATTR_SPARSE_MMA_MASK
	.align		4
.L_17:
        /*0048*/ 	.byte	0x03, 0x50
        /*004a*/ 	.short	0x0000


	//----- nvinfo : EIATTR_MAXREG_COUNT
	.align		4
        /*004c*/ 	.byte	0x03, 0x1b
        /*004e*/ 	.short	0x00ff


	//----- nvinfo : EIATTR_EXIT_INSTR_OFFSETS
	.align		4
        /*0050*/ 	.byte	0x04, 0x1c
        /*0052*/ 	.short	(.L_19 - .L_18)


	//   ....[0]....
.L_18:
        /*0054*/ 	.word	0x00000480


	//----- nvinfo : EIATTR_REQNTID
	.align		4
.L_19:
        /*0058*/ 	.byte	0x04, 0x10
        /*005a*/ 	.short	(.L_21 - .L_20)
.L_20:
        /*005c*/ 	.word	0x00000100
        /*0060*/ 	.word	0x00000001
        /*0064*/ 	.word	0x00000001


	//----- nvinfo : EIATTR_CBANK_PARAM_SIZE
	.align		4
.L_21:
        /*0068*/ 	.byte	0x03, 0x19
        /*006a*/ 	.short	0x001c


	//----- nvinfo : EIATTR_PARAM_CBANK
	.align		4
        /*006c*/ 	.byte	0x04, 0x0a
        /*006e*/ 	.short	(.L_23 - .L_22)
	.align		4
.L_22:
        /*0070*/ 	.word	index@(.nv.constant0.triton_poi_fused_max_pool2d_with_indices_5)
        /*0074*/ 	.short	0x0210
        /*0076*/ 	.short	0x001c


	//----- nvinfo : EIATTR_SW_WAR
	.align		4
.L_23:
        /*0078*/ 	.byte	0x04, 0x36
        /*007a*/ 	.short	(.L_25 - .L_24)
.L_24:
        /*007c*/ 	.word	0x00000008
.L_25:


//--------------------- .nv.callgraph             --------------------------
	.section	.nv.callgraph,"",@"SHT_CUDA_CALLGRAPH"
	.align	4
	.sectionentsize	8
	.align		4
        /*0000*/ 	.word	0x00000000
	.align		4
        /*0004*/ 	.word	0xffffffff
	.align		4
        /*0008*/ 	.word	0x00000000
	.align		4
        /*000c*/ 	.word	0xfffffffe
	.align		4
        /*0010*/ 	.word	0x00000000
	.align		4
        /*0014*/ 	.word	0xfffffffd
	.align		4
        /*0018*/ 	.word	0x00000000
	.align		4
        /*001c*/ 	.word	0xfffffffc


//--------------------- .text.triton_poi_fused_max_pool2d_with_indices_5 --------------------------
	.section	.text.triton_poi_fused_max_pool2d_with_indices_5,"ax",@progbits
	.align	128
        .global         triton_poi_fused_max_pool2d_with_indices_5
        .type           triton_poi_fused_max_pool2d_with_indices_5,@function
        .size           triton_poi_fused_max_pool2d_with_indices_5,(.L_x_1 - triton_poi_fused_max_pool2d_with_indices_5)
        .other          triton_poi_fused_max_pool2d_with_indices_5,@"STO_CUDA_ENTRY STV_DEFAULT"
triton_poi_fused_max_pool2d_with_indices_5:
.text.triton_poi_fused_max_pool2d_with_indices_5:
[----:B------:R-:W-:Y:S01]  /*0000*/  LDC R1, c[0x0][0x28] ;  /* 0x00000a00ff017b82 */ /* 0x000fe20000000800 */
[----:B------:R-:W1:Y:S07]  /*0010*/  S2R R0, SR_TID.X ;  /* 0x0000000000007919 */ /* 0x000e6e0000002100 */
[----:B------:R-:W2:Y:S01]  /*0020*/  LDC.64 R2, c[0x0][0x210] ;  /* 0x00008400ff027b82 */ /* 0x000ea20000000a00 */
[----:B------:R-:W-:Y:S01]  /*0030*/  ULDC.64 UR4, c[0x0][0x208] ;  /* 0x0000820000047ab9 */ /* 0x000fe20000000a00 */
[----:B------:R-:W-:Y:S01]  /*0040*/  ULDC.64 UR6, c[0x0][0x220] ;  /* 0x0000880000067ab9 */ /* 0x000fe20000000a00 */
[----:B------:R-:W3:Y:S01]  /*0050*/  S2R R7, SR_CTAID.X ;  /* 0x0000000000077919 */ /* 0x000ee20000002500 */
[----:B-1----:R-:W-:Y:S01]  /*0060*/  IMAD.SHL.U32 R0, R0, 0x2, RZ ;  /* 0x0000000200007824 */ /* 0x002fe200078e00ff */
[----:B---3--:R-:W-:-:S04]  /*0070*/  SHF.R.S32.HI R9, RZ, 0x16, R7 ;  /* 0x00000016ff097819 */ /* 0x008fc80000011407 */
[----:B------:R-:W-:Y:S02]  /*0080*/  LOP3.LUT R0, R0, 0x1fe, RZ, 0xc0, !PT ;  /* 0x000001fe00007812 */ /* 0x000fe400078ec0ff */
[----:B------:R-:W-:-:S03]  /*0090*/  SGXT R9, R9, 0x1 ;  /* 0x000000010909781a */ /* 0x000fc60000000200 */
[----:B------:R-:W-:-:S04]  /*00a0*/  IMAD R0, R7, 0x200, R0 ;  /* 0x0000020007007824 */ /* 0x000fc800078e0200 */
[----:B------:R-:W-:Y:S01]  /*00b0*/  VIADD R4, R0, 0x1 ;  /* 0x0000000100047836 */ /* 0x000fe20000000000 */
[----:B------:R-:W-:-:S04]  /*00c0*/  SHF.R.S32.HI R5, RZ, 0x1f, R0 ;  /* 0x0000001fff057819 */ /* 0x000fc80000011400 */
[----:B------:R-:W-:Y:S02]  /*00d0*/  LEA.HI R5, R5, R0, RZ, 0x5 ;  /* 0x0000000005057211 */ /* 0x000fe400078f28ff */
[----:B------:R-:W-:Y:S02]  /*00e0*/  LEA.HI R9, R9, R4, RZ, 0x5 ;  /* 0x0000000409097211 */ /* 0x000fe400078f28ff */
[C---:B------:R-:W-:Y:S01]  /*00f0*/  LOP3.LUT R7, R5.reuse, 0x7fffffe0, RZ, 0xc0, !PT ;  /* 0x7fffffe005077812 */ /* 0x040fe200078ec0ff */
[----:B------:R-:W-:Y:S01]  /*0100*/  IMAD.SHL.U32 R5, R5, 0x4, RZ ;  /* 0x0000000405057824 */ /* 0x000fe200078e00ff */
[----:B------:R-:W-:-:S03]  /*0110*/  LOP3.LUT R9, R9, 0x7fffffe0, RZ, 0xc0, !PT ;  /* 0x7fffffe009097812 */ /* 0x000fc600078ec0ff */
[----:B------:R-:W-:Y:S01]  /*0120*/  IMAD.IADD R7, R0, 0x1, -R7 ;  /* 0x0000000100077824 */ /* 0x000fe200078e0a07 */
[----:B------:R-:W-:Y:S01]  /*0130*/  LOP3.LUT R5, R5, 0xffffff80, RZ, 0xc0, !PT ;  /* 0xffffff8005057812 */ /* 0x000fe200078ec0ff */
[----:B------:R-:W-:-:S04]  /*0140*/  IMAD.IADD R4, R4, 0x1, -R9 ;  /* 0x0000000104047824 */ /* 0x000fc800078e0a09 */
[--C-:B------:R-:W-:Y:S02]  /*0150*/  IMAD R15, R7, 0x2, R5.reuse ;  /* 0x00000002070f7824 */ /* 0x100fe400078e0205 */
[----:B------:R-:W-:Y:S02]  /*0160*/  IMAD R17, R4, 0x2, R5 ;  /* 0x0000000204117824 */ /* 0x000fe400078e0205 */
[----:B--2---:R-:W-:-:S04]  /*0170*/  IMAD.WIDE R8, R15, 0x4, R2 ;  /* 0x000000040f087825 */ /* 0x004fc800078e0202 */
[----:B------:R-:W-:Y:S01]  /*0180*/  VIADD R13, R15, 0x40 ;  /* 0x000000400f0d7836 */ /* 0x000fe20000000000 */
[----:B------:R-:W2:Y:S01]  /*0190*/  LDG.E.EL R4, desc[UR4][R8.64] ;  /* 0x0000000408047981 */ /* 0x000ea2000c2e1900 */
[----:B------:R-:W-:-:S03]  /*01a0*/  IMAD.WIDE R10, R17, 0x4, R2 ;  /* 0x00000004110a7825 */ /* 0x000fc600078e0202 */
[----:B------:R1:W2:Y:S01]  /*01b0*/  LDG.E.EL R18, desc[UR4][R8.64+0x4] ;  /* 0x0000040408127981 */ /* 0x0002a2000c2e1900 */
[----:B------:R-:W-:-:S03]  /*01c0*/  IMAD.WIDE R12, R13, 0x4, R2 ;  /* 0x000000040d0c7825 */ /* 0x000fc600078e0202 */
[----:B------:R-:W3:Y:S01]  /*01d0*/  LDG.E.EL R16, desc[UR4][R10.64] ;  /* 0x000000040a107981 */ /* 0x000ee2000c2e1900 */
[----:B------:R-:W-:-:S03]  /*01e0*/  VIADD R7, R17, 0x40 ;  /* 0x0000004011077836 */ /* 0x000fc60000000000 */
[----:B------:R-:W3:Y:S01]  /*01f0*/  LDG.E.EL R19, desc[UR4][R10.64+0x4] ;  /* 0x000004040a137981 */ /* 0x000ee2000c2e1900 */
[----:B------:R-:W-:-:S03]  /*0200*/  IMAD.WIDE R6, R7, 0x4, R2 ;  /* 0x0000000407067825 */ /* 0x000fc600078e0202 */
[----:B------:R4:W5:Y:S01]  /*0210*/  LDG.E.EL R5, desc[UR4][R12.64] ;  /* 0x000000040c057981 */ /* 0x000962000c2e1900 */
[----:B------:R-:W-:-:S03]  /*0220*/  VIADD R15, R15, 0x41 ;  /* 0x000000410f0f7836 */ /* 0x000fc60000000000 */
[----:B------:R-:W5:Y:S01]  /*0230*/  LDG.E.EL R6, desc[UR4][R6.64] ;  /* 0x0000000406067981 */ /* 0x000f62000c2e1900 */
[----:B------:R-:W-:Y:S02]  /*0240*/  VIADD R17, R17, 0x41 ;  /* 0x0000004111117836 */ /* 0x000fe40000000000 */
[--C-:B-1----:R-:W-:Y:S01]  /*0250*/  IMAD.WIDE R8, R15, 0x4, R2.reuse ;  /* 0x000000040f087825 */ /* 0x102fe200078e0202 */
[----:B----4-:R-:W1:Y:S03]  /*0260*/  LDC.64 R12, c[0x0][0x218] ;  /* 0x00008600ff0c7b82 */ /* 0x010e660000000a00 */
[----:B------:R-:W-:Y:S02]  /*0270*/  IMAD.WIDE R14, R17, 0x4, R2 ;  /* 0x00000004110e7825 */ /* 0x000fe400078e0202 */
[----:B------:R1:W4:Y:S04]  /*0280*/  LDG.E.EL R2, desc[UR4][R8.64] ;  /* 0x0000000408027981 */ /* 0x000328000c2e1900 */
[----:B------:R-:W4:Y:S01]  /*0290*/  LDG.E.EL R3, desc[UR4][R14.64] ;  /* 0x000000040e037981 */ /* 0x000f22000c2e1900 */
[----:B-1----:R-:W-:Y:S01]  /*02a0*/  IMAD.WIDE R8, R0, 0x4, R12 ;  /* 0x0000000400087825 */ /* 0x002fe200078e020c */
[----:B--2---:R-:W-:-:S02]  /*02b0*/  FSETP.GT.AND P3, PT, R18, R4, PT ;  /* 0x000000041200720b */ /* 0x004fc40003f64000 */
[----:B------:R-:W-:Y:S02]  /*02c0*/  FSETP.NAN.AND P0, PT, R18, R18, PT ;  /* 0x000000121200720b */ /* 0x000fe40003f08000 */
[----:B---3--:R-:W-:Y:S02]  /*02d0*/  FSETP.GT.AND P2, PT, R19, R16, PT ;  /* 0x000000101300720b */ /* 0x008fe40003f44000 */
[----:B-----5:R-:W-:-:S07]  /*02e0*/  FSETP.NAN.AND P4, PT, R5, R5, PT ;  /* 0x000000050500720b */ /* 0x020fce0003f88000 */
[----:B------:R-:W-:Y:S02]  /*02f0*/  @!P3 SEL R18, R18, R4, P0 ;  /* 0x000000041212b207 */ /* 0x000fe40000000000 */
[----:B------:R-:W-:Y:S02]  /*0300*/  FSETP.NAN.AND P1, PT, R6, R6, PT ;  /* 0x000000060600720b */ /* 0x000fe40003f28000 */
[C---:B------:R-:W-:Y:S02]  /*0310*/  FSETP.NAN.AND P5, PT, R19.reuse, R19, PT ;  /* 0x000000131300720b */ /* 0x040fe40003fa8000 */
[----:B------:R-:W-:Y:S02]  /*0320*/  FSETP.GEU.AND P0, PT, R18, R5, PT ;  /* 0x000000051200720b */ /* 0x000fe40003f0e000 */
[----:B------:R-:W-:Y:S02]  /*0330*/  @!P2 SEL R19, R19, R16, P5 ;  /* 0x000000101313a207 */ /* 0x000fe40002800000 */
[----:B------:R-:W-:-:S02]  /*0340*/  @!P4 SEL R5, R5, R18, !P0 ;  /* 0x000000120505c207 */ /* 0x000fc40004000000 */
[----:B------:R-:W-:Y:S02]  /*0350*/  FSETP.GEU.AND P4, PT, R19, R6, PT ;  /* 0x000000061300720b */ /* 0x000fe40003f8e000 */
[----:B------:R-:W-:Y:S02]  /*0360*/  SEL R4, RZ, 0x1, !P3 ;  /* 0x00000001ff047807 */ /* 0x000fe40005800000 */
[----:B------:R-:W-:Y:S02]  /*0370*/  SEL R7, RZ, 0x1, !P2 ;  /* 0x00000001ff077807 */ /* 0x000fe40005000000 */
[----:B----4-:R-:W-:Y:S02]  /*0380*/  FSETP.NAN.AND P3, PT, R2, R2, PT ;  /* 0x000000020200720b */ /* 0x010fe40003f68000 */
[----:B------:R-:W-:Y:S02]  /*0390*/  FSETP.NAN.AND P2, PT, R3, R3, PT ;  /* 0x000000030300720b */ /* 0x000fe40003f48000 */
[----:B------:R-:W-:-:S02]  /*03a0*/  @!P1 SEL R6, R6, R19, !P4 ;  /* 0x0000001306069207 */ /* 0x000fc40006000000 */
[----:B------:R-:W-:Y:S02]  /*03b0*/  SEL R4, R4, 0x2, P0 ;  /* 0x0000000204047807 */ /* 0x000fe40000000000 */
[----:B------:R-:W-:Y:S02]  /*03c0*/  SEL R7, R7, 0x2, P4 ;  /* 0x0000000207077807 */ /* 0x000fe40002000000 */
[----:B------:R-:W-:Y:S02]  /*03d0*/  FSETP.GEU.AND P1, PT, R5, R2, PT ;  /* 0x000000020500720b */ /* 0x000fe40003f2e000 */
[----:B------:R-:W-:Y:S02]  /*03e0*/  FSETP.GEU.AND P0, PT, R6, R3, PT ;  /* 0x000000030600720b */ /* 0x000fe40003f0e000 */
[----:B------:R-:W-:Y:S02]  /*03f0*/  SEL R4, R4, 0x3, P1 ;  /* 0x0000000304047807 */ /* 0x000fe40000800000 */
[----:B------:R-:W-:-:S02]  /*0400*/  SEL R7, R7, 0x3, P0 ;  /* 0x0000000307077807 */ /* 0x000fc40000000000 */
[----:B------:R-:W-:Y:S02]  /*0410*/  IADD3 R10, P4, R0, UR6, RZ ;  /* 0x00000006000a7c10 */ /* 0x000fe4000ff9e0ff */
[----:B------:R-:W-:Y:S01]  /*0420*/  @!P3 SEL R2, R2, R5, !P1 ;  /* 0x000000050202b207 */ /* 0x000fe20004800000 */
[----:B------:R-:W-:Y:S01]  /*0430*/  IMAD R7, R7, 0x100, R4 ;  /* 0x0000010007077824 */ /* 0x000fe200078e0204 */
[----:B------:R-:W-:Y:S02]  /*0440*/  @!P2 SEL R3, R3, R6, !P0 ;  /* 0x000000060303a207 */ /* 0x000fe40004000000 */
[----:B------:R-:W-:-:S03]  /*0450*/  LEA.HI.X.SX32 R11, R0, UR7, 0x1, P4 ;  /* 0x00000007000b7c11 */ /* 0x000fc6000a0f0eff */
[----:B------:R-:W-:Y:S04]  /*0460*/  STG.E.64 desc[UR4][R8.64], R2 ;  /* 0x0000000208007986 */ /* 0x000fe8000c101b04 */
[----:B------:R-:W-:Y:S01]  /*0470*/  STG.E.U16 desc[UR4][R10.64], R7 ;  /* 0x000000070a007986 */ /* 0x000fe2000c101504 */
[----:B------:R-:W-:Y:S05]  /*0480*/  EXIT ;  /* 0x000000000000794d */ /* 0x000fea0003800000 */
.L_x_0:
[----:B------:R-:W-:-:S00]  /*0490*/  BRA `(.L_x_0) ;  /* 0xfffffffc00fc7947 */ /* 0x000fc0000383ffff */
[----:B------:R-:W-:-:S00]  /*04a0*/  NOP ;  /* 0x0000000000007918 */ /* 0x000fc00000000000 */
        /* <DEDUP_REMOVED lines=13> */
.L_x_1:


//--------------------- .nv.constant0.triton_poi_fused_max_pool2d_with_indices_5 --------------------------
	.section	.nv.constant0.triton_poi_fused_max_pool2d_with_indices_5,"a",@progbits
	.sectionflags	@""
	.align	4
.nv.constant0.triton_poi_fused_max_pool2d_with_indices_5:
	.zero		556
